//
// Generated by NVIDIA NVVM Compiler
//
// Compiler Build ID: CL-36424714
// Cuda compilation tools, release 13.0, V13.0.88
// Based on NVVM 20.0.0
//

.version 9.0
.target sm_100
.address_size 64

	// .globl	mmkernel
// _ZZ8mmkernelE2cc has been demoted

.visible .entry mmkernel(
	.param .u64 .ptr .align 1 mmkernel_param_0,
	.param .u64 .ptr .align 1 mmkernel_param_1,
	.param .u64 .ptr .align 1 mmkernel_param_2,
	.param .u32 mmkernel_param_3,
	.param .u32 mmkernel_param_4,
	.param .u32 mmkernel_param_5,
	.param .u32 mmkernel_param_6,
	.param .u32 mmkernel_param_7,
	.param .u32 mmkernel_param_8
)
{
	.reg .pred 	%p<4>;
	.reg .b32 	%r<33>;
	.reg .b32 	%f<56>;
	.reg .b64 	%rd<23>;
	// demoted variable
	.shared .align 4 .b8 _ZZ8mmkernelE2cc[128];
	ld.param.u64 	%rd3, [mmkernel_param_0];
	ld.param.u64 	%rd4, [mmkernel_param_1];
	ld.param.u64 	%rd5, [mmkernel_param_2];
	ld.param.u32 	%r13, [mmkernel_param_3];
	ld.param.u32 	%r14, [mmkernel_param_4];
	ld.param.u32 	%r15, [mmkernel_param_5];
	ld.param.u32 	%r16, [mmkernel_param_8];
	mov.u32 	%r1, %tid.x;
	mov.u32 	%r17, %ctaid.x;
	shl.b32 	%r18, %r17, 6;
	add.s32 	%r2, %r18, %r1;
	mov.u32 	%r3, %ctaid.y;
	setp.lt.s32 	%p1, %r16, 1;
	mov.f32 	%f53, 0f00000000;
	mov.f32 	%f52, %f53;
	@%p1 bra 	$L__BB0_5;
	shl.b32 	%r20, %r1, 2;
	mov.u32 	%r21, _ZZ8mmkernelE2cc;
	add.s32 	%r4, %r21, %r20;
	shl.b32 	%r5, %r14, 3;
	cvta.to.global.u64 	%rd1, %rd5;
	cvta.to.global.u64 	%rd2, %rd4;
	mov.f32 	%f52, 0f00000000;
	mov.b32 	%r30, 0;
	mul.wide.s32 	%rd10, %r14, 4;
	mov.f32 	%f53, %f52;
$L__BB0_2:
	add.s32 	%r23, %r30, %r1;
	mad.lo.s32 	%r24, %r23, %r15, %r3;
	mul.wide.s32 	%rd6, %r24, 4;
	add.s64 	%rd7, %rd1, %rd6;
	ld.global.f32 	%f11, [%rd7];
	st.shared.f32 	[%r4], %f11;
	bar.sync 	0;
	add.s32 	%r7, %r30, 32;
	mad.lo.s32 	%r31, %r14, %r30, %r2;
	mov.b32 	%r32, 16;
$L__BB0_3:
	mul.wide.s32 	%rd8, %r31, 4;
	add.s64 	%rd9, %rd2, %rd8;
	ld.global.f32 	%f12, [%rd9];
	add.s32 	%r26, %r21, %r32;
	ld.shared.f32 	%f13, [%r26+-16];
	fma.rn.f32 	%f14, %f12, %f13, %f53;
	ld.global.f32 	%f15, [%rd9+128];
	fma.rn.f32 	%f16, %f15, %f13, %f52;
	add.s64 	%rd11, %rd9, %rd10;
	ld.global.f32 	%f17, [%rd11];
	ld.shared.f32 	%f18, [%r26+-12];
	fma.rn.f32 	%f19, %f17, %f18, %f14;
	ld.global.f32 	%f20, [%rd11+128];
	fma.rn.f32 	%f21, %f20, %f18, %f16;
	add.s64 	%rd12, %rd11, %rd10;
	ld.global.f32 	%f22, [%rd12];
	ld.shared.f32 	%f23, [%r26+-8];
	fma.rn.f32 	%f24, %f22, %f23, %f19;
	ld.global.f32 	%f25, [%rd12+128];
	fma.rn.f32 	%f26, %f25, %f23, %f21;
	add.s64 	%rd13, %rd12, %rd10;
	ld.global.f32 	%f27, [%rd13];
	ld.shared.f32 	%f28, [%r26+-4];
	fma.rn.f32 	%f29, %f27, %f28, %f24;
	ld.global.f32 	%f30, [%rd13+128];
	fma.rn.f32 	%f31, %f30, %f28, %f26;
	add.s64 	%rd14, %rd13, %rd10;
	ld.global.f32 	%f32, [%rd14];
	ld.shared.f32 	%f33, [%r26];
	fma.rn.f32 	%f34, %f32, %f33, %f29;
	ld.global.f32 	%f35, [%rd14+128];
	fma.rn.f32 	%f36, %f35, %f33, %f31;
	add.s64 	%rd15, %rd14, %rd10;
	ld.global.f32 	%f37, [%rd15];
	ld.shared.f32 	%f38, [%r26+4];
	fma.rn.f32 	%f39, %f37, %f38, %f34;
	ld.global.f32 	%f40, [%rd15+128];
	fma.rn.f32 	%f41, %f40, %f38, %f36;
	add.s64 	%rd16, %rd15, %rd10;
	ld.global.f32 	%f42, [%rd16];
	ld.shared.f32 	%f43, [%r26+8];
	fma.rn.f32 	%f44, %f42, %f43, %f39;
	ld.global.f32 	%f45, [%rd16+128];
	fma.rn.f32 	%f46, %f45, %f43, %f41;
	add.s64 	%rd17, %rd16, %rd10;
	ld.global.f32 	%f47, [%rd17];
	ld.shared.f32 	%f48, [%r26+12];
	fma.rn.f32 	%f53, %f47, %f48, %f44;
	ld.global.f32 	%f49, [%rd17+128];
	fma.rn.f32 	%f52, %f49, %f48, %f46;
	add.s32 	%r32, %r32, 32;
	add.s32 	%r31, %r31, %r5;
	setp.ne.s32 	%p2, %r32, 144;
	@%p2 bra 	$L__BB0_3;
	bar.sync 	0;
	setp.lt.s32 	%p3, %r7, %r16;
	mov.u32 	%r30, %r7;
	@%p3 bra 	$L__BB0_2;
$L__BB0_5:
	cvta.to.global.u64 	%rd18, %rd3;
	mad.lo.s32 	%r27, %r13, %r2, %r3;
	mul.wide.s32 	%rd19, %r27, 4;
	add.s64 	%rd20, %rd18, %rd19;
	st.global.f32 	[%rd20], %f53;
	shl.b32 	%r28, %r13, 5;
	add.s32 	%r29, %r27, %r28;
	mul.wide.s32 	%rd21, %r29, 4;
	add.s64 	%rd22, %rd18, %rd21;
	st.global.f32 	[%rd22], %f52;
	ret;

}


// ===== COMPILED SASS (sm_100) =====

	.target	sm_100

	.elftype	@"ET_EXEC"


//--------------------- .note.nv.tkinfo           --------------------------
	.section	.note.nv.tkinfo,"",@"SHT_NOTE"
	.sectionflags	@"SHF_NOTE_NV_TKINFO"
	.tkinfo
        /*0018*/ 	.word	0x00000002
        /*0030*/ 	.string	""
        /*0030*/ 	.string	"ptxas"
        /*0030*/ 	.string	"Cuda compilation tools, release 13.0, V13.0.88"
        /*0030*/ 	.string	"Build cuda_13.0.r13.0/compiler.36424714_0"
        /*0030*/ 	.string	"-arch sm_100 -m 64 "



//--------------------- .note.nv.cuinfo           --------------------------
	.section	.note.nv.cuinfo,"",@"SHT_NOTE"
	.sectionflags	@"SHF_NOTE_NV_CUINFO"
        /*0018*/ 	.short	0x0002
        /*001a*/ 	.short	0x0064
        /*001c*/ 	.short	0x0082
	.zero		2


//--------------------- .nv.info                  --------------------------
	.section	.nv.info,"",@"SHT_CUDA_INFO"
	.align	4


	//----- nvinfo : EIATTR_REGCOUNT
	.align		4
        /*0000*/ 	.byte	0x04, 0x2f
        /*0002*/ 	.short	(.L_1 - .L_0)
	.align		4
.L_0:
        /*0004*/ 	.word	index@(mmkernel)
        /*0008*/ 	.word	0x00000022


	//----- nvinfo : EIATTR_FRAME_SIZE
	.align		4
.L_1:
        /*000c*/ 	.byte	0x04, 0x11
        /*000e*/ 	.short	(.L_3 - .L_2)
	.align		4
.L_2:
        /*0010*/ 	.word	index@(mmkernel)
        /*0014*/ 	.word	0x00000000


	//----- nvinfo : EIATTR_MIN_STACK_SIZE
	.align		4
.L_3:
        /*0018*/ 	.byte	0x04, 0x12
        /*001a*/ 	.short	(.L_5 - .L_4)
	.align		4
.L_4:
        /*001c*/ 	.word	index@(mmkernel)
        /*0020*/ 	.word	0x00000000
.L_5:


//--------------------- .nv.compat                --------------------------
	.section	.nv.compat,"",@"SHT_CUDA_COMPAT_INFO"
	.align	4
        /*0000*/ 	.byte	0x02, 0x09, 0x00, 0x00, 0x02, 0x02, 0x01, 0x00, 0x02, 0x05, 0x05, 0x00, 0x03, 0x07, 0x01, 0x01
        /*0010*/ 	.byte	0x02, 0x03, 0x00, 0x00, 0x02, 0x06, 0x01, 0x00, 0x04, 0x0b, 0x08, 0x00, 0x09, 0x00, 0x00, 0x00
        /*0020*/ 	.byte	0x00, 0x00, 0x00, 0x00


//--------------------- .nv.info.mmkernel         --------------------------
	.section	.nv.info.mmkernel,"",@"SHT_CUDA_INFO"
	.sectionflags	@""
	.align	4


	//----- nvinfo : EIATTR_CUDA_API_VERSION
	.align		4
        /*0000*/ 	.byte	0x04, 0x37
        /*0002*/ 	.short	(.L_7 - .L_6)
.L_6:
        /*0004*/ 	.word	0x00000082


	//----- nvinfo : EIATTR_KPARAM_INFO
	.align		4
.L_7:
        /*0008*/ 	.byte	0x04, 0x17
        /*000a*/ 	.short	(.L_9 - .L_8)
.L_8:
        /*000c*/ 	.word	0x00000000
        /*0010*/ 	.short	0x0008
        /*0012*/ 	.short	0x002c
        /*0014*/ 	.byte	0x00, 0xf0, 0x11, 0x00


	//----- nvinfo : EIATTR_KPARAM_INFO
	.align		4
.L_9:
        /*0018*/ 	.byte	0x04, 0x17
        /*001a*/ 	.short	(.L_11 - .L_10)
.L_10:
        /*001c*/ 	.word	0x00000000
        /*0020*/ 	.short	0x0007
        /*0022*/ 	.short	0x0028
        /*0024*/ 	.byte	0x00, 0xf0, 0x11, 0x00


	//----- nvinfo : EIATTR_KPARAM_INFO
	.align		4
.L_11:
        /*0028*/ 	.byte	0x04, 0x17
        /*002a*/ 	.short	(.L_13 - .L_12)
.L_12:
        /*002c*/ 	.word	0x00000000
        /*0030*/ 	.short	0x0006
        /*0032*/ 	.short	0x0024
        /*0034*/ 	.byte	0x00, 0xf0, 0x11, 0x00


	//----- nvinfo : EIATTR_KPARAM_INFO
	.align		4
.L_13:
        /*0038*/ 	.byte	0x04, 0x17
        /*003a*/ 	.short	(.L_15 - .L_14)
.L_14:
        /*003c*/ 	.word	0x00000000
        /*0040*/ 	.short	0x0005
        /*0042*/ 	.short	0x0020
        /*0044*/ 	.byte	0x00, 0xf0, 0x11, 0x00


	//----- nvinfo : EIATTR_KPARAM_INFO
	.align		4
.L_15:
        /*0048*/ 	.byte	0x04, 0x17
        /*004a*/ 	.short	(.L_17 - .L_16)
.L_16:
        /*004c*/ 	.word	0x00000000
        /*0050*/ 	.short	0x0004
        /*0052*/ 	.short	0x001c
        /*0054*/ 	.byte	0x00, 0xf0, 0x11, 0x00


	//----- nvinfo : EIATTR_KPARAM_INFO
	.align		4
.L_17:
        /*0058*/ 	.byte	0x04, 0x17
        /*005a*/ 	.short	(.L_19 - .L_18)
.L_18:
        /*005c*/ 	.word	0x00000000
        /*0060*/ 	.short	0x0003
        /*0062*/ 	.short	0x0018
        /*0064*/ 	.byte	0x00, 0xf0, 0x11, 0x00


	//----- nvinfo : EIATTR_KPARAM_INFO
	.align		4
.L_19:
        /*0068*/ 	.byte	0x04, 0x17
        /*006a*/ 	.short	(.L_21 - .L_20)
.L_20:
        /*006c*/ 	.word	0x00000000
        /*0070*/ 	.short	0x0002
        /*0072*/ 	.short	0x0010
        /*0074*/ 	.byte	0x00, 0xf5, 0x21, 0x00


	//----- nvinfo : EIATTR_KPARAM_INFO
	.align		4
.L_21:
        /*0078*/ 	.byte	0x04, 0x17
        /*007a*/ 	.short	(.L_23 - .L_22)
.L_22:
        /*007c*/ 	.word	0x00000000
        /*0080*/ 	.short	0x0001
        /*0082*/ 	.short	0x0008
        /*0084*/ 	.byte	0x00, 0xf5, 0x21, 0x00


	//----- nvinfo : EIATTR_KPARAM_INFO
	.align		4
.L_23:
        /*0088*/ 	.byte	0x04, 0x17
        /*008a*/ 	.short	(.L_25 - .L_24)
.L_24:
        /*008c*/ 	.word	0x00000000
        /*0090*/ 	.short	0x0000
        /*0092*/ 	.short	0x0000
        /*0094*/ 	.byte	0x00, 0xf5, 0x21, 0x00


	//----- nvinfo : EIATTR_SPARSE_MMA_MASK
	.align		4
.L_25:
        /*0098*/ 	.byte	0x03, 0x50
        /*009a*/ 	.short	0x0000


	//----- nvinfo : EIATTR_MAXREG_COUNT
	.align		4
        /*009c*/ 	.byte	0x03, 0x1b
        /*009e*/ 	.short	0x00ff


	//----- nvinfo : EIATTR_NUM_BARRIERS
	.align		4
        /*00a0*/ 	.byte	0x02, 0x4c
        /*00a2*/ 	.byte	0x01
	.zero		1


	//----- nvinfo : EIATTR_MERCURY_ISA_VERSION
	.align		4
        /*00a4*/ 	.byte	0x03, 0x5f
        /*00a6*/ 	.short	0x0101


	//----- nvinfo : EIATTR_VRC_CTA_INIT_COUNT
	.align		4
        /*00a8*/ 	.byte	0x02, 0x4a
	.zero		1
	.zero		1


	//----- nvinfo : EIATTR_EXIT_INSTR_OFFSETS
	.align		4
        /*00ac*/ 	.byte	0x04, 0x1c
        /*00ae*/ 	.short	(.L_27 - .L_26)


	//   ....[0]....
.L_26:
        /*00b0*/ 	.word	0x00000d40


	//----- nvinfo : EIATTR_CBANK_PARAM_SIZE
	.align		4
.L_27:
        /*00b4*/ 	.byte	0x03, 0x19
        /*00b6*/ 	.short	0x0030


	//----- nvinfo : EIATTR_PARAM_CBANK
	.align		4
        /*00b8*/ 	.byte	0x04, 0x0a
        /*00ba*/ 	.short	(.L_29 - .L_28)
	.align		4
.L_28:
        /*00bc*/ 	.word	index@(.nv.constant0.mmkernel)
        /*00c0*/ 	.short	0x0380
        /*00c2*/ 	.short	0x0030


	//----- nvinfo : EIATTR_SW_WAR
	.align		4
.L_29:
        /*00c4*/ 	.byte	0x04, 0x36
        /*00c6*/ 	.short	(.L_31 - .L_30)
.L_30:
        /*00c8*/ 	.word	0x00000008
.L_31:


//--------------------- .nv.callgraph             --------------------------
	.section	.nv.callgraph,"",@"SHT_CUDA_CALLGRAPH"
	.align	4
	.sectionentsize	8
	.align		4
        /*0000*/ 	.word	0x00000000
	.align		4
        /*0004*/ 	.word	0xffffffff
	.align		4
        /*0008*/ 	.word	0x00000000
	.align		4
        /*000c*/ 	.word	0xfffffffe
	.align		4
        /*0010*/ 	.word	0x00000000
	.align		4
        /*0014*/ 	.word	0xfffffffd
	.align		4
        /*0018*/ 	.word	0x00000000
	.align		4
        /*001c*/ 	.word	0xfffffffc


//--------------------- .text.mmkernel            --------------------------
	.section	.text.mmkernel,"ax",@progbits
	.align	128
        .global         mmkernel
        .type           mmkernel,@function
        .size           mmkernel,(.L_x_3 - mmkernel)
        .other          mmkernel,@"STO_CUDA_ENTRY STV_DEFAULT"
mmkernel:
.text.mmkernel:
[----:B------:R-:W-:Y:S01]  /*0000*/  LDC R1, c[0x0][0x37c] ;  /* 0x0000df00ff017b82 */ /* 0x000fe20000000800 */
[----:B------:R-:W0:Y:S01]  /*0010*/  S2R R0, SR_TID.X ;  /* 0x0000000000007919 */ /* 0x000e220000002100 */
[----:B------:R-:W1:Y:S06]  /*0020*/  LDCU UR9, c[0x0][0x3ac] ;  /* 0x00007580ff0977ac */ /* 0x000e6c0008000800 */
[----:B------:R-:W2:Y:S01]  /*0030*/  S2UR UR8, SR_CTAID.Y ;  /* 0x00000000000879c3 */ /* 0x000ea20000002600 */
[----:B------:R-:W-:Y:S01]  /*0040*/  HFMA2 R26, -RZ, RZ, 0, 0 ;  /* 0x00000000ff1a7431 */ /* 0x000fe200000001ff */
[----:B------:R-:W0:Y:S01]  /*0050*/  S2R R3, SR_CTAID.X ;  /* 0x0000000000037919 */ /* 0x000e220000002500 */
[----:B------:R-:W-:Y:S01]  /*0060*/  MOV R9, RZ ;  /* 0x000000ff00097202 */ /* 0x000fe20000000f00 */
[----:B------:R-:W3:Y:S01]  /*0070*/  LDCU.64 UR6, c[0x0][0x358] ;  /* 0x00006b00ff0677ac */ /* 0x000ee20008000a00 */
[----:B-1----:R-:W-:Y:S01]  /*0080*/  UISETP.GE.AND UP0, UPT, UR9, 0x1, UPT ;  /* 0x000000010900788c */ /* 0x002fe2000bf06270 */
[----:B0-----:R-:W-:-:S08]  /*0090*/  LEA R3, R3, R0, 0x6 ;  /* 0x0000000003037211 */ /* 0x001fd000078e30ff */
[----:B--23--:R-:W-:Y:S05]  /*00a0*/  BRA.U !UP0, `(.L_x_0) ;  /* 0x0000000d08047547 */ /* 0x00cfea000b800000 */
[----:B------:R-:W0:Y:S01]  /*00b0*/  S2UR UR5, SR_CgaCtaId ;  /* 0x00000000000579c3 */ /* 0x000e220000008800 */
[----:B------:R-:W-:Y:S01]  /*00c0*/  UMOV UR4, 0x400 ;  /* 0x0000040000047882 */ /* 0x000fe20000000000 */
[----:B------:R-:W-:Y:S02]  /*00d0*/  MOV R9, RZ ;  /* 0x000000ff00097202 */ /* 0x000fe40000000f00 */
[----:B------:R-:W-:Y:S01]  /*00e0*/  MOV R26, RZ ;  /* 0x000000ff001a7202 */ /* 0x000fe20000000f00 */
[----:B0-----:R-:W-:-:S03]  /*00f0*/  ULEA UR5, UR5, UR4, 0x18 ;  /* 0x0000000405057291 */ /* 0x001fc6000f8ec0ff */
[----:B------:R-:W-:-:S03]  /*0100*/  UMOV UR4, URZ ;  /* 0x000000ff00047c82 */ /* 0x000fc60008000000 */
[----:B------:R-:W-:-:S07]  /*0110*/  LEA R2, R0, UR5, 0x2 ;  /* 0x0000000500027c11 */ /* 0x000fce000f8e10ff */
.L_x_1:
[----:B------:R-:W0:Y:S01]  /*0120*/  LDC R7, c[0x0][0x3a0] ;  /* 0x0000e800ff077b82 */ /* 0x000e220000000800 */
[----:B------:R-:W-:-:S07]  /*0130*/  IADD3 R6, PT, PT, R0, UR4, RZ ;  /* 0x0000000400067c10 */ /* 0x000fce000fffe0ff */
[----:B------:R-:W1:Y:S08]  /*0140*/  LDC.64 R4, c[0x0][0x390] ;  /* 0x0000e400ff047b82 */ /* 0x000e700000000a00 */
[----:B------:R-:W2:Y:S01]  /*0150*/  LDC R22, c[0x0][0x39c] ;  /* 0x0000e700ff167b82 */ /* 0x000ea20000000800 */
[----:B0-----:R-:W-:-:S07]  /*0160*/  IMAD R7, R6, R7, UR8 ;  /* 0x0000000806077e24 */ /* 0x001fce000f8e0207 */
[----:B------:R-:W0:Y:S01]  /*0170*/  LDC.64 R12, c[0x0][0x388] ;  /* 0x0000e200ff0c7b82 */ /* 0x000e220000000a00 */
[----:B-1----:R-:W-:-:S06]  /*0180*/  IMAD.WIDE R4, R7, 0x4, R4 ;  /* 0x0000000407047825 */ /* 0x002fcc00078e0204 */
[----:B------:R-:W3:Y:S01]  /*0190*/  LDG.E R5, desc[UR6][R4.64] ;  /* 0x0000000604057981 */ /* 0x000ee2000c1e1900 */
[----:B--2---:R-:W-:-:S04]  /*01a0*/  IMAD R14, R22, UR4, R3 ;  /* 0x00000004160e7c24 */ /* 0x004fc8000f8e0203 */
[----:B0-----:R-:W-:-:S04]  /*01b0*/  IMAD.WIDE R6, R14, 0x4, R12 ;  /* 0x000000040e067825 */ /* 0x001fc800078e020c */
[----:B------:R-:W-:-:S04]  /*01c0*/  IMAD.WIDE R30, R22, 0x4, R6 ;  /* 0x00000004161e7825 */ /* 0x000fc800078e0206 */
[----:B------:R-:W-:-:S04]  /*01d0*/  IMAD.WIDE R28, R22, 0x4, R30 ;  /* 0x00000004161c7825 */ /* 0x000fc800078e021e */
[C---:B------:R-:W-:Y:S01]  /*01e0*/  IMAD.WIDE R16, R22.reuse, 0x4, R28 ;  /* 0x0000000416107825 */ /* 0x040fe200078e021c */
[----:B---3--:R-:W-:Y:S01]  /*01f0*/  STS [R2], R5 ;  /* 0x0000000502007388 */ /* 0x008fe20000000800 */
[----:B------:R-:W-:Y:S06]  /*0200*/  BAR.SYNC.DEFER_BLOCKING 0x0 ;  /* 0x0000000000007b1d */ /* 0x000fec0000010000 */
[----:B------:R-:W2:Y:S04]  /*0210*/  LDG.E R10, desc[UR6][R6.64] ;  /* 0x00000006060a7981 */ /* 0x000ea8000c1e1900 */
[----:B------:R0:W3:Y:S04]  /*0220*/  LDG.E R8, desc[UR6][R6.64+0x80] ;  /* 0x0000800606087981 */ /* 0x0000e8000c1e1900 */
[----:B------:R-:W4:Y:S04]  /*0230*/  LDG.E R21, desc[UR6][R30.64] ;  /* 0x000000061e157981 */ /* 0x000f28000c1e1900 */
[----:B------:R-:W5:Y:S04]  /*0240*/  LDG.E R23, desc[UR6][R30.64+0x80] ;  /* 0x000080061e177981 */ /* 0x000f68000c1e1900 */
[----:B------:R-:W5:Y:S04]  /*0250*/  LDG.E R25, desc[UR6][R28.64+0x80] ;  /* 0x000080061c197981 */ /* 0x000f68000c1e1900 */
[----:B------:R-:W5:Y:S04]  /*0260*/  LDG.E R20, desc[UR6][R28.64] ;  /* 0x000000061c147981 */ /* 0x000f68000c1e1900 */
[----:B------:R-:W5:Y:S04]  /*0270*/  LDG.E R18, desc[UR6][R16.64] ;  /* 0x0000000610127981 */ /* 0x000f68000c1e1900 */
[----:B------:R1:W5:Y:S04]  /*0280*/  LDG.E R19, desc[UR6][R16.64+0x80] ;  /* 0x0000800610137981 */ /* 0x000368000c1e1900 */
[----:B0-----:R-:W2:Y:S01]  /*0290*/  LDS.128 R4, [UR5] ;  /* 0x00000005ff047984 */ /* 0x001ea20008000c00 */
[----:B-1----:R-:W-:-:S05]  /*02a0*/  IMAD.WIDE R16, R22, 0x4, R16 ;  /* 0x0000000416107825 */ /* 0x002fca00078e0210 */
[----:B------:R-:W5:Y:S04]  /*02b0*/  LDG.E R24, desc[UR6][R16.64] ;  /* 0x0000000610187981 */ /* 0x000f68000c1e1900 */
[----:B------:R0:W5:Y:S02]  /*02c0*/  LDG.E R15, desc[UR6][R16.64+0x80] ;  /* 0x00008006100f7981 */ /* 0x000164000c1e1900 */
[----:B0-----:R-:W-:-:S05]  /*02d0*/  IMAD.WIDE R16, R22, 0x4, R16 ;  /* 0x0000000416107825 */ /* 0x001fca00078e0210 */
[----:B------:R-:W5:Y:S01]  /*02e0*/  LDG.E R11, desc[UR6][R16.64+0x80] ;  /* 0x00008006100b7981 */ /* 0x000f62000c1e1900 */
[----:B------:R-:W-:-:S05]  /*02f0*/  LEA R14, R22, R14, 0x3 ;  /* 0x0000000e160e7211 */ /* 0x000fca00078e18ff */
[----:B------:R-:W-:-:S04]  /*0300*/  IMAD.WIDE R28, R14, 0x4, R12 ;  /* 0x000000040e1c7825 */ /* 0x000fc800078e020c */
[----:B--2---:R-:W-:Y:S02]  /*0310*/  FFMA R26, R10, R4, R26 ;  /* 0x000000040a1a7223 */ /* 0x004fe4000000001a */
[----:B------:R0:W2:Y:S01]  /*0320*/  LDG.E R10, desc[UR6][R16.64] ;  /* 0x00000006100a7981 */ /* 0x0000a2000c1e1900 */
[----:B---3--:R-:W-:Y:S01]  /*0330*/  FFMA R4, R4, R8, R9 ;  /* 0x0000000804047223 */ /* 0x008fe20000000009 */
[----:B0-----:R-:W-:-:S05]  /*0340*/  IMAD.WIDE R16, R22, 0x4, R16 ;  /* 0x0000000416107825 */ /* 0x001fca00078e0210 */
[----:B------:R-:W3:Y:S04]  /*0350*/  LDG.E R8, desc[UR6][R16.64] ;  /* 0x0000000610087981 */ /* 0x000ee8000c1e1900 */
[----:B------:R0:W3:Y:S01]  /*0360*/  LDG.E R9, desc[UR6][R16.64+0x80] ;  /* 0x0000800610097981 */ /* 0x0000e2000c1e1900 */
[-C--:B----4-:R-:W-:Y:S01]  /*0370*/  FFMA R27, R21, R5.reuse, R26 ;  /* 0x00000005151b7223 */ /* 0x090fe2000000001a */
[----:B-----5:R-:W-:Y:S01]  /*0380*/  FFMA R4, R23, R5, R4 ;  /* 0x0000000517047223 */ /* 0x020fe20000000004 */
[----:B0-----:R-:W-:-:S05]  /*0390*/  IMAD.WIDE R16, R22, 0x4, R16 ;  /* 0x0000000416107825 */ /* 0x001fca00078e0210 */
[----:B------:R-:W4:Y:S04]  /*03a0*/  LDG.E R21, desc[UR6][R16.64] ;  /* 0x0000000610157981 */ /* 0x000f28000c1e1900 */
[----:B------:R0:W5:Y:S01]  /*03b0*/  LDG.E R23, desc[UR6][R16.64+0x80] ;  /* 0x0000800610177981 */ /* 0x000162000c1e1900 */
[-C--:B------:R-:W-:Y:S01]  /*03c0*/  FFMA R4, R25, R6.reuse, R4 ;  /* 0x0000000619047223 */ /* 0x080fe20000000004 */
[----:B------:R-:W-:Y:S02]  /*03d0*/  FFMA R27, R20, R6, R27 ;  /* 0x00000006141b7223 */ /* 0x000fe4000000001b */
[----:B------:R-:W5:Y:S01]  /*03e0*/  LDG.E R20, desc[UR6][R28.64] ;  /* 0x000000061c147981 */ /* 0x000f62000c1e1900 */
[-C--:B------:R-:W-:Y:S01]  /*03f0*/  FFMA R19, R19, R7.reuse, R4 ;  /* 0x0000000713137223 */ /* 0x080fe20000000004 */
[----:B0-----:R-:W-:-:S02]  /*0400*/  FFMA R17, R18, R7, R27 ;  /* 0x0000000712117223 */ /* 0x001fc4000000001b */
[----:B------:R0:W5:Y:S04]  /*0410*/  LDG.E R16, desc[UR6][R28.64+0x80] ;  /* 0x000080061c107981 */ /* 0x000168000c1e1900 */
[----:B------:R-:W1:Y:S01]  /*0420*/  LDS.128 R4, [UR5+0x10] ;  /* 0x00001005ff047984 */ /* 0x000e620008000c00 */
[----:B0-----:R-:W-:-:S05]  /*0430*/  IMAD.WIDE R28, R22, 0x4, R28 ;  /* 0x00000004161c7825 */ /* 0x001fca00078e021c */
[----:B------:R-:W5:Y:S01]  /*0440*/  LDG.E R18, desc[UR6][R28.64] ;  /* 0x000000061c127981 */ /* 0x000f62000c1e1900 */
[----:B-1----:R-:W-:-:S03]  /*0450*/  FFMA R24, R24, R4, R17 ;  /* 0x0000000418187223 */ /* 0x002fc60000000011 */
[----:B------:R0:W5:Y:S01]  /*0460*/  LDG.E R17, desc[UR6][R28.64+0x80] ;  /* 0x000080061c117981 */ /* 0x000162000c1e1900 */
[----:B------:R-:W-:Y:S01]  /*0470*/  FFMA R4, R4, R15, R19 ;  /* 0x0000000f04047223 */ /* 0x000fe20000000013 */
[----:B0-----:R-:W-:-:S05]  /*0480*/  IMAD.WIDE R28, R22, 0x4, R28 ;  /* 0x00000004161c7825 */ /* 0x001fca00078e021c */
[----:B------:R-:W5:Y:S04]  /*0490*/  LDG.E R19, desc[UR6][R28.64] ;  /* 0x000000061c137981 */ /* 0x000f68000c1e1900 */
[----:B------:R0:W5:Y:S02]  /*04a0*/  LDG.E R15, desc[UR6][R28.64+0x80] ;  /* 0x000080061c0f7981 */ /* 0x000164000c1e1900 */
[----:B0-----:R-:W-:-:S05]  /*04b0*/  IMAD.WIDE R28, R22, 0x4, R28 ;  /* 0x00000004161c7825 */ /* 0x001fca00078e021c */
[----:B------:R-:W5:Y:S04]  /*04c0*/  LDG.E R26, desc[UR6][R28.64] ;  /* 0x000000061c1a7981 */ /* 0x000f68000c1e1900 */
[----:B------:R0:W5:Y:S02]  /*04d0*/  LDG.E R27, desc[UR6][R28.64+0x80] ;  /* 0x000080061c1b7981 */ /* 0x000164000c1e1900 */
[C---:B0-----:R-:W-:Y:S01]  /*04e0*/  IMAD.WIDE R28, R22.reuse, 0x4, R28 ;  /* 0x00000004161c7825 */ /* 0x041fe200078e021c */
[----:B------:R-:W-:-:S03]  /*04f0*/  LEA R14, R22, R14, 0x3 ;  /* 0x0000000e160e7211 */ /* 0x000fc600078e18ff */
[-C--:B--2---:R-:W-:Y:S01]  /*0500*/  FFMA R25, R10, R5.reuse, R24 ;  /* 0x000000050a197223 */ /* 0x084fe20000000018 */
[----:B------:R-:W-:-:S03]  /*0510*/  FFMA R10, R11, R5, R4 ;  /* 0x000000050b0a7223 */ /* 0x000fc60000000004 */
[-C--:B---3--:R-:W-:Y:S01]  /*0520*/  FFMA R4, R8, R6.reuse, R25 ;  /* 0x0000000608047223 */ /* 0x088fe20000000019 */
[----:B------:R-:W-:Y:S02]  /*0530*/  FFMA R6, R9, R6, R10 ;  /* 0x0000000609067223 */ /* 0x000fe4000000000a */
[----:B------:R-:W0:Y:S01]  /*0540*/  LDS.128 R8, [UR5+0x20] ;  /* 0x00002005ff087984 */ /* 0x000e220008000c00 */
[----:B----4-:R-:W-:-:S03]  /*0550*/  FFMA R5, R21, R7, R4 ;  /* 0x0000000715057223 */ /* 0x010fc60000000004 */
[----:B------:R-:W2:Y:S01]  /*0560*/  LDG.E R21, desc[UR6][R28.64] ;  /* 0x000000061c157981 */ /* 0x000ea2000c1e1900 */
[----:B-----5:R-:W-:-:S03]  /*0570*/  FFMA R23, R23, R7, R6 ;  /* 0x0000000717177223 */ /* 0x020fc60000000006 */
[----:B------:R1:W3:Y:S02]  /*0580*/  LDG.E R6, desc[UR6][R28.64+0x80] ;  /* 0x000080061c067981 */ /* 0x0002e4000c1e1900 */
[----:B-1----:R-:W-:-:S05]  /*0590*/  IMAD.WIDE R28, R22, 0x4, R28 ;  /* 0x00000004161c7825 */ /* 0x002fca00078e021c */
[----:B------:R-:W4:Y:S01]  /*05a0*/  LDG.E R4, desc[UR6][R28.64] ;  /* 0x000000061c047981 */ /* 0x000f22000c1e1900 */
[----:B------:R-:W-:-:S04]  /*05b0*/  IMAD.WIDE R24, R22, 0x4, R28 ;  /* 0x0000000416187825 */ /* 0x000fc800078e021c */
[----:B0-----:R-:W-:Y:S01]  /*05c0*/  FFMA R7, R20, R8, R5 ;  /* 0x0000000814077223 */ /* 0x001fe20000000005 */
[----:B------:R-:W-:Y:S01]  /*05d0*/  FFMA R8, R8, R16, R23 ;  /* 0x0000001008087223 */ /* 0x000fe20000000017 */
[----:B------:R-:W5:Y:S04]  /*05e0*/  LDG.E R5, desc[UR6][R28.64+0x80] ;  /* 0x000080061c057981 */ /* 0x000f68000c1e1900 */
[----:B------:R-:W5:Y:S04]  /*05f0*/  LDG.E R23, desc[UR6][R24.64] ;  /* 0x0000000618177981 */ /* 0x000f68000c1e1900 */
[----:B------:R0:W5:Y:S01]  /*0600*/  LDG.E R16, desc[UR6][R24.64+0x80] ;  /* 0x0000800618107981 */ /* 0x000162000c1e1900 */
[----:B------:R-:W-:Y:S01]  /*0610*/  FFMA R7, R18, R9, R7 ;  /* 0x0000000912077223 */ /* 0x000fe20000000007 */
[----:B0-----:R-:W-:-:S05]  /*0620*/  IMAD.WIDE R24, R22, 0x4, R24 ;  /* 0x0000000416187825 */ /* 0x001fca00078e0218 */
[----:B------:R-:W5:Y:S04]  /*0630*/  LDG.E R20, desc[UR6][R24.64] ;  /* 0x0000000618147981 */ /* 0x000f68000c1e1900 */
[----:B------:R0:W5:Y:S01]  /*0640*/  LDG.E R18, desc[UR6][R24.64+0x80] ;  /* 0x0000800618127981 */ /* 0x000162000c1e1900 */
[----:B------:R-:W-:Y:S01]  /*0650*/  FFMA R8, R17, R9, R8 ;  /* 0x0000000911087223 */ /* 0x000fe20000000008 */
[----:B0-----:R-:W-:-:S05]  /*0660*/  IMAD.WIDE R24, R14, 0x4, R12 ;  /* 0x000000040e187825 */ /* 0x001fca00078e020c */
[----:B------:R-:W5:Y:S01]  /*0670*/  LDG.E R17, desc[UR6][R24.64] ;  /* 0x0000000618117981 */ /* 0x000f62000c1e1900 */
[----:B------:R-:W-:-:S03]  /*0680*/  FFMA R7, R19, R10, R7 ;  /* 0x0000000a13077223 */ /* 0x000fc60000000007 */
[----:B------:R0:W5:Y:S01]  /*0690*/  LDG.E R19, desc[UR6][R24.64+0x80] ;  /* 0x0000800618137981 */ /* 0x000162000c1e1900 */
[----:B------:R-:W-:Y:S01]  /*06a0*/  FFMA R8, R15, R10, R8 ;  /* 0x0000000a0f087223 */ /* 0x000fe20000000008 */
[----:B------:R-:W-:-:S03]  /*06b0*/  FFMA R26, R26, R11, R7 ;  /* 0x0000000b1a1a7223 */ /* 0x000fc60000000007 */
[----:B------:R-:W-:Y:S02]  /*06c0*/  FFMA R7, R27, R11, R8 ;  /* 0x0000000b1b077223 */ /* 0x000fe40000000008 */
[----:B------:R-:W2:Y:S01]  /*06d0*/  LDS.128 R8, [UR5+0x30] ;  /* 0x00003005ff087984 */ /* 0x000ea20008000c00 */
[----:B0-----:R-:W-:-:S05]  /*06e0*/  IMAD.WIDE R24, R22, 0x4, R24 ;  /* 0x0000000416187825 */ /* 0x001fca00078e0218 */
[----:B------:R-:W5:Y:S01]  /*06f0*/  LDG.E R15, desc[UR6][R24.64] ;  /* 0x00000006180f7981 */ /* 0x000f62000c1e1900 */
[----:B--2---:R-:W-:-:S03]  /*0700*/  FFMA R21, R21, R8, R26 ;  /* 0x0000000815157223 */ /* 0x004fc6000000001a */
[----:B------:R0:W2:Y:S01]  /*0710*/  LDG.E R26, desc[UR6][R24.64+0x80] ;  /* 0x00008006181a7981 */ /* 0x0000a2000c1e1900 */
[----:B---3--:R-:W-:Y:S01]  /*0720*/  FFMA R6, R8, R6, R7 ;  /* 0x0000000608067223 */ /* 0x008fe20000000007 */
[----:B0-----:R-:W-:-:S05]  /*0730*/  IMAD.WIDE R24, R22, 0x4, R24 ;  /* 0x0000000416187825 */ /* 0x001fca00078e0218 */
[----:B------:R-:W3:Y:S01]  /*0740*/  LDG.E R27, desc[UR6][R24.64] ;  /* 0x00000006181b7981 */ /* 0x000ee2000c1e1900 */
[----:B----4-:R-:W-:-:S03]  /*0750*/  FFMA R4, R4, R9, R21 ;  /* 0x0000000904047223 */ /* 0x010fc60000000015 */
[----:B------:R-:W4:Y:S01]  /*0760*/  LDG.E R28, desc[UR6][R24.64+0x80] ;  /* 0x00008006181c7981 */ /* 0x000f22000c1e1900 */
[----:B-----5:R-:W-:Y:S01]  /*0770*/  FFMA R21, R5, R9, R6 ;  /* 0x0000000905157223 */ /* 0x020fe20000000006 */
[----:B------:R-:W-:Y:S02]  /*0780*/  FFMA R23, R23, R10, R4 ;  /* 0x0000000a17177223 */ /* 0x000fe40000000004 */
[----:B------:R-:W0:Y:S01]  /*0790*/  LDS.128 R4, [UR5+0x40] ;  /* 0x00004005ff047984 */ /* 0x000e220008000c00 */
[----:B------:R-:W-:-:S04]  /*07a0*/  IMAD.WIDE R8, R22, 0x4, R24 ;  /* 0x0000000416087825 */ /* 0x000fc800078e0218 */
[----:B------:R-:W-:Y:S02]  /*07b0*/  FFMA R29, R16, R10, R21 ;  /* 0x0000000a101d7223 */ /* 0x000fe40000000015 */
[----:B------:R-:W5:Y:S04]  /*07c0*/  LDG.E R16, desc[UR6][R8.64] ;  /* 0x0000000608107981 */ /* 0x000f68000c1e1900 */
[----:B------:R1:W5:Y:S02]  /*07d0*/  LDG.E R21, desc[UR6][R8.64+0x80] ;  /* 0x0000800608157981 */ /* 0x000364000c1e1900 */
[----:B-1----:R-:W-:-:S04]  /*07e0*/  IMAD.WIDE R8, R22, 0x4, R8 ;  /* 0x0000000416087825 */ /* 0x002fc800078e0208 */
[-C--:B------:R-:W-:Y:S01]  /*07f0*/  FFMA R10, R20, R11.reuse, R23 ;  /* 0x0000000b140a7223 */ /* 0x080fe20000000017 */
[----:B------:R-:W5:Y:S04]  /*0800*/  LDG.E R24, desc[UR6][R8.64] ;  /* 0x0000000608187981 */ /* 0x000f68000c1e1900 */
[----:B------:R1:W5:Y:S01]  /*0810*/  LDG.E R23, desc[UR6][R8.64+0x80] ;  /* 0x0000800608177981 */ /* 0x000362000c1e1900 */
[----:B------:R-:W-:Y:S01]  /*0820*/  FFMA R11, R18, R11, R29 ;  /* 0x0000000b120b7223 */ /* 0x000fe2000000001d */
[----:B-1----:R-:W-:-:S04]  /*0830*/  IMAD.WIDE R8, R22, 0x4, R8 ;  /* 0x0000000416087825 */ /* 0x002fc800078e0208 */
[----:B0-----:R-:W-:Y:S02]  /*0840*/  FFMA R10, R17, R4, R10 ;  /* 0x00000004110a7223 */ /* 0x001fe4000000000a */
        /* <DEDUP_REMOVED lines=8> */
[----:B------:R-:W5:Y:S04]  /*08d0*/  LDG.E R15, desc[UR6][R8.64] ;  /* 0x00000006080f7981 */ /* 0x000f68000c1e1900 */
[----:B------:R0:W5:Y:S01]  /*08e0*/  LDG.E R25, desc[UR6][R8.64+0x80] ;  /* 0x0000800608197981 */ /* 0x000162000c1e1900 */
[----:B------:R-:W-:-:S05]  /*08f0*/  LEA R31, R22, R14, 0x3 ;  /* 0x0000000e161f7211 */ /* 0x000fca00078e18ff */
[----:B------:R-:W-:-:S05]  /*0900*/  IMAD.WIDE R30, R31, 0x4, R12 ;  /* 0x000000041f1e7825 */ /* 0x000fca00078e020c */
[----:B------:R-:W5:Y:S04]  /*0910*/  LDG.E R12, desc[UR6][R30.64] ;  /* 0x000000061e0c7981 */ /* 0x000f68000c1e1900 */
[----:B------:R-:W5:Y:S01]  /*0920*/  LDG.E R13, desc[UR6][R30.64+0x80] ;  /* 0x000080061e0d7981 */ /* 0x000f62000c1e1900 */
[----:B--2---:R-:W-:Y:S01]  /*0930*/  FFMA R5, R26, R5, R4 ;  /* 0x000000051a057223 */ /* 0x004fe20000000004 */
[-C--:B---3--:R-:W-:Y:S02]  /*0940*/  FFMA R27, R27, R6.reuse, R10 ;  /* 0x000000061b1b7223 */ /* 0x088fe4000000000a */
[----:B0-----:R-:W0:Y:S01]  /*0950*/  LDS.128 R8, [UR5+0x50] ;  /* 0x00005005ff087984 */ /* 0x001e220008000c00 */
[----:B----4-:R-:W-:Y:S01]  /*0960*/  FFMA R28, R28, R6, R5 ;  /* 0x000000061c1c7223 */ /* 0x010fe20000000005 */
[----:B------:R-:W-:-:S05]  /*0970*/  IMAD.WIDE R4, R22, 0x4, R30 ;  /* 0x0000000416047825 */ /* 0x000fca00078e021e */
[----:B------:R-:W2:Y:S01]  /*0980*/  LDG.E R14, desc[UR6][R4.64] ;  /* 0x00000006040e7981 */ /* 0x000ea2000c1e1900 */
[-C--:B-----5:R-:W-:Y:S01]  /*0990*/  FFMA R27, R16, R7.reuse, R27 ;  /* 0x00000007101b7223 */ /* 0x0a0fe2000000001b */
[----:B------:R-:W-:Y:S01]  /*09a0*/  FFMA R21, R21, R7, R28 ;  /* 0x0000000715157223 */ /* 0x000fe2000000001c */
[C---:B------:R-:W-:Y:S02]  /*09b0*/  IMAD.WIDE R6, R22.reuse, 0x4, R4 ;  /* 0x0000000416067825 */ /* 0x040fe400078e0204 */
[----:B------:R-:W3:Y:S02]  /*09c0*/  LDG.E R5, desc[UR6][R4.64+0x80] ;  /* 0x0000800604057981 */ /* 0x000ee4000c1e1900 */
[----:B------:R-:W-:Y:S02]  /*09d0*/  IMAD.WIDE R28, R22, 0x4, R6 ;  /* 0x00000004161c7825 */ /* 0x000fe400078e0206 */
[----:B------:R-:W4:Y:S04]  /*09e0*/  LDG.E R16, desc[UR6][R6.64+0x80] ;  /* 0x0000800606107981 */ /* 0x000f28000c1e1900 */
[----:B------:R-:W5:Y:S01]  /*09f0*/  LDG.E R4, desc[UR6][R6.64] ;  /* 0x0000000606047981 */ /* 0x000f62000c1e1900 */
[----:B0-----:R-:W-:Y:S01]  /*0a00*/  FFMA R24, R24, R8, R27 ;  /* 0x0000000818187223 */ /* 0x001fe2000000001b */
[----:B------:R-:W-:-:S04]  /*0a10*/  IMAD.WIDE R26, R22, 0x4, R28 ;  /* 0x00000004161a7825 */ /* 0x000fc800078e021c */
[----:B------:R-:W-:Y:S01]  /*0a20*/  FFMA R23, R8, R23, R21 ;  /* 0x0000001708177223 */ /* 0x000fe20000000015 */
[----:B------:R-:W5:Y:S04]  /*0a30*/  LDG.E R7, desc[UR6][R28.64] ;  /* 0x000000061c077981 */ /* 0x000f68000c1e1900 */
[----:B------:R0:W5:Y:S01]  /*0a40*/  LDG.E R6, desc[UR6][R28.64+0x80] ;  /* 0x000080061c067981 */ /* 0x000162000c1e1900 */
[----:B------:R-:W-:-:S03]  /*0a50*/  FFMA R24, R17, R9, R24 ;  /* 0x0000000911187223 */ /* 0x000fc60000000018 */
[----:B------:R-:W5:Y:S01]  /*0a60*/  LDG.E R17, desc[UR6][R26.64] ;  /* 0x000000061a117981 */ /* 0x000f62000c1e1900 */
[----:B------:R-:W-:Y:S01]  /*0a70*/  FFMA R23, R18, R9, R23 ;  /* 0x0000000912177223 */ /* 0x000fe20000000017 */
[C---:B------:R-:W-:Y:S02]  /*0a80*/  IMAD.WIDE R8, R22.reuse, 0x4, R26 ;  /* 0x0000000416087825 */ /* 0x040fe400078e021a */
[----:B------:R1:W5:Y:S02]  /*0a90*/  LDG.E R18, desc[UR6][R26.64+0x80] ;  /* 0x000080061a127981 */ /* 0x000364000c1e1900 */
[----:B0-----:R-:W-:-:S05]  /*0aa0*/  IMAD.WIDE R28, R22, 0x4, R8 ;  /* 0x00000004161c7825 */ /* 0x001fca00078e0208 */
[----:B------:R-:W5:Y:S01]  /*0ab0*/  LDG.E R21, desc[UR6][R28.64] ;  /* 0x000000061c157981 */ /* 0x000f62000c1e1900 */
[----:B-1----:R-:W-:-:S03]  /*0ac0*/  FFMA R26, R19, R10, R24 ;  /* 0x0000000a131a7223 */ /* 0x002fc60000000018 */
[----:B------:R-:W5:Y:S01]  /*0ad0*/  LDG.E R19, desc[UR6][R8.64] ;  /* 0x0000000608137981 */ /* 0x000f62000c1e1900 */
[----:B------:R-:W-:-:S03]  /*0ae0*/  FFMA R10, R20, R10, R23 ;  /* 0x0000000a140a7223 */ /* 0x000fc60000000017 */
[----:B------:R0:W5:Y:S02]  /*0af0*/  LDG.E R20, desc[UR6][R8.64+0x80] ;  /* 0x0000800608147981 */ /* 0x000164000c1e1900 */
[----:B0-----:R-:W-:Y:S02]  /*0b00*/  IMAD.WIDE R8, R22, 0x4, R28 ;  /* 0x0000000416087825 */ /* 0x001fe400078e021c */
[----:B------:R-:W5:Y:S04]  /*0b10*/  LDG.E R22, desc[UR6][R28.64+0x80] ;  /* 0x000080061c167981 */ /* 0x000f68000c1e1900 */
[----:B------:R-:W5:Y:S04]  /*0b20*/  LDG.E R23, desc[UR6][R8.64] ;  /* 0x0000000608177981 */ /* 0x000f68000c1e1900 */
[----:B------:R0:W5:Y:S01]  /*0b30*/  LDG.E R24, desc[UR6][R8.64+0x80] ;  /* 0x0000800608187981 */ /* 0x000162000c1e1900 */
[-C--:B------:R-:W-:Y:S01]  /*0b40*/  FFMA R15, R15, R11.reuse, R26 ;  /* 0x0000000b0f0f7223 */ /* 0x080fe2000000001a */
[----:B------:R-:W-:-:S02]  /*0b50*/  FFMA R25, R25, R11, R10 ;  /* 0x0000000b19197223 */ /* 0x000fc4000000000a */
[----:B0-----:R-:W0:Y:S02]  /*0b60*/  LDS.128 R8, [UR5+0x60] ;  /* 0x00006005ff087984 */ /* 0x001e240008000c00 */
[----:B0-----:R-:W-:Y:S01]  /*0b70*/  FFMA R15, R12, R8, R15 ;  /* 0x000000080c0f7223 */ /* 0x001fe2000000000f */
[----:B------:R-:W-:Y:S01]  /*0b80*/  FFMA R26, R8, R13, R25 ;  /* 0x0000000d081a7223 */ /* 0x000fe20000000019 */
[----:B------:R-:W-:-:S04]  /*0b90*/  UIADD3 UR4, UPT, UPT, UR4, 0x20, URZ ;  /* 0x0000002004047890 */ /* 0x000fc8000fffe0ff */
[----:B------:R-:W-:Y:S01]  /*0ba0*/  UISETP.GE.AND UP0, UPT, UR4, UR9, UPT ;  /* 0x000000090400728c */ /* 0x000fe2000bf06270 */
[-C--:B--2---:R-:W-:Y:S02]  /*0bb0*/  FFMA R25, R14, R9.reuse, R15 ;  /* 0x000000090e197223 */ /* 0x084fe4000000000f */
[----:B------:R-:W0:Y:S01]  /*0bc0*/  LDS.128 R12, [UR5+0x70] ;  /* 0x00007005ff0c7984 */ /* 0x000e220008000c00 */
[----:B---3--:R-:W-:-:S04]  /*0bd0*/  FFMA R5, R5, R9, R26 ;  /* 0x0000000905057223 */ /* 0x008fc8000000001a */
[-C--:B----4-:R-:W-:Y:S01]  /*0be0*/  FFMA R5, R16, R10.reuse, R5 ;  /* 0x0000000a10057223 */ /* 0x090fe20000000005 */
[----:B-----5:R-:W-:-:S04]  /*0bf0*/  FFMA R4, R4, R10, R25 ;  /* 0x0000000a04047223 */ /* 0x020fc80000000019 */
[-C--:B------:R-:W-:Y:S01]  /*0c00*/  FFMA R4, R7, R11.reuse, R4 ;  /* 0x0000000b07047223 */ /* 0x080fe20000000004 */
[----:B------:R-:W-:-:S03]  /*0c10*/  FFMA R5, R6, R11, R5 ;  /* 0x0000000b06057223 */ /* 0x000fc60000000005 */
[----:B0-----:R-:W-:Y:S01]  /*0c20*/  FFMA R4, R17, R12, R4 ;  /* 0x0000000c11047223 */ /* 0x001fe20000000004 */
[----:B------:R-:W-:-:S03]  /*0c30*/  FFMA R5, R12, R18, R5 ;  /* 0x000000120c057223 */ /* 0x000fc60000000005 */
[-C--:B------:R-:W-:Y:S01]  /*0c40*/  FFMA R4, R19, R13.reuse, R4 ;  /* 0x0000000d13047223 */ /* 0x080fe20000000004 */
[----:B------:R-:W-:-:S03]  /*0c50*/  FFMA R5, R20, R13, R5 ;  /* 0x0000000d14057223 */ /* 0x000fc60000000005 */
[-C--:B------:R-:W-:Y:S01]  /*0c60*/  FFMA R4, R21, R14.reuse, R4 ;  /* 0x0000000e15047223 */ /* 0x080fe20000000004 */
[----:B------:R-:W-:-:S03]  /*0c70*/  FFMA R5, R22, R14, R5 ;  /* 0x0000000e16057223 */ /* 0x000fc60000000005 */
[-C--:B------:R-:W-:Y:S01]  /*0c80*/  FFMA R26, R23, R15.reuse, R4 ;  /* 0x0000000f171a7223 */ /* 0x080fe20000000004 */
[----:B------:R-:W-:Y:S01]  /*0c90*/  FFMA R9, R24, R15, R5 ;  /* 0x0000000f18097223 */ /* 0x000fe20000000005 */
[----:B------:R-:W-:Y:S06]  /*0ca0*/  BAR.SYNC.DEFER_BLOCKING 0x0 ;  /* 0x0000000000007b1d */ /* 0x000fec0000010000 */
[----:B------:R-:W-:Y:S05]  /*0cb0*/  BRA.U !UP0, `(.L_x_1) ;  /* 0xfffffff508187547 */ /* 0x000fea000b83ffff */
.L_x_0:
[----:B------:R-:W0:Y:S08]  /*0cc0*/  LDC R0, c[0x0][0x398] ;  /* 0x0000e600ff007b82 */ /* 0x000e300000000800 */
[----:B------:R-:W1:Y:S01]  /*0cd0*/  LDC.64 R4, c[0x0][0x380] ;  /* 0x0000e000ff047b82 */ /* 0x000e620000000a00 */
[----:B0-----:R-:W-:-:S05]  /*0ce0*/  IMAD R3, R3, R0, UR8 ;  /* 0x0000000803037e24 */ /* 0x001fca000f8e0200 */
[----:B------:R-:W-:Y:S01]  /*0cf0*/  LEA R7, R0, R3, 0x5 ;  /* 0x0000000300077211 */ /* 0x000fe200078e28ff */
[----:B-1----:R-:W-:-:S04]  /*0d00*/  IMAD.WIDE R2, R3, 0x4, R4 ;  /* 0x0000000403027825 */ /* 0x002fc800078e0204 */
[----:B------:R-:W-:Y:S01]  /*0d10*/  IMAD.WIDE R4, R7, 0x4, R4 ;  /* 0x0000000407047825 */ /* 0x000fe200078e0204 */
[----:B------:R-:W-:Y:S04]  /*0d20*/  STG.E desc[UR6][R2.64], R26 ;  /* 0x0000001a02007986 */ /* 0x000fe8000c101906 */
[----:B------:R-:W-:Y:S01]  /*0d30*/  STG.E desc[UR6][R4.64], R9 ;  /* 0x0000000904007986 */ /* 0x000fe2000c101906 */
[----:B------:R-:W-:Y:S05]  /*0d40*/  EXIT ;  /* 0x000000000000794d */ /* 0x000fea0003800000 */
.L_x_2:
[----:B------:R-:W-:-:S00]  /*0d50*/  BRA `(.L_x_2) ;  /* 0xfffffffc00fc7947 */ /* 0x000fc0000383ffff */
[----:B------:R-:W-:-:S00]  /*0d60*/  NOP ;  /* 0x0000000000007918 */ /* 0x000fc00000000000 */
        /* <DEDUP_REMOVED lines=9> */
.L_x_3:


//--------------------- .nv.shared.mmkernel       --------------------------
	.section	.nv.shared.mmkernel,"aw",@nobits
	.sectionflags	@""
	.align	4
.nv.shared.mmkernel:
	.zero		1152


//--------------------- .nv.shared.reserved.0     --------------------------
	.section	.nv.shared.reserved.0,"aw",@nobits
	.weak		__nv_reservedSMEM_offset_0_alias
	.size		__nv_reservedSMEM_offset_0_alias, 0, 64
	.other		__nv_reservedSMEM_offset_0_alias,@"STO_CUDA_RESERVED_SHARED STV_DEFAULT"
__nv_reservedSMEM_offset_0_alias:
	.zero		0
	.zero		64


//--------------------- .nv.constant0.mmkernel    --------------------------
	.section	.nv.constant0.mmkernel,"a",@progbits
	.sectionflags	@""
	.align	4
.nv.constant0.mmkernel:
	.zero		944


//--------------------- SYMBOLS --------------------------

	.type		.nv.reservedSmem.offset0,@object
	.size		.nv.reservedSmem.offset0,0x4
	.type		.nv.reservedSmem.cap,@object
	.size		.nv.reservedSmem.cap,0x4
